	.version 1.4
	.target sm_10, map_f64_to_f32
	// compiled with o:\lwca\4.1\Win64.NET2010\bin/../open64/lib//be.exe
	// lwopencc 4.1 built on 2012-01-13

	//-----------------------------------------------------------
	// Compiling C:/Users/jrw/AppData/Local/Temp/tmpxft_00001650_00000000-11_constantbg2.cpp3.i (C:/Users/jrw/AppData/Local/Temp/ccBI#.a06800)
	//-----------------------------------------------------------

	//-----------------------------------------------------------
	// Options:
	//-----------------------------------------------------------
	//  Target:ptx, ISA:sm_10, Endian:little, Pointer Size:64
	//  -O3	(Optimization level)
	//  -g0	(Debug level)
	//  -m2	(Report advisories)
	//-----------------------------------------------------------

	.file	1	"C:/Users/jrw/AppData/Local/Temp/tmpxft_00001650_00000000-10_constantbg2.lwdafe2.gpu"
	.file	2	"C:/local/20120525_WI_2.6.4_JIEDDO_release/api/include/gpu\RayPayload.h"
	.file	3	"o:\optix\2.5\win64.net2010\include\internal\optix_defines.h"
	.file	4	"c:\program files (x86)\microsoft visual studio 10.0\vc\include\codeanalysis\sourceannotations.h"
	.file	5	"O:/lwca/4.1/Win64.NET2010/include\crt/device_runtime.h"
	.file	6	"O:/lwca/4.1/Win64.NET2010/include\host_defines.h"
	.file	7	"O:/lwca/4.1/Win64.NET2010/include\builtin_types.h"
	.file	8	"o:\lwca\4.1\win64.net2010\include\device_types.h"
	.file	9	"o:\lwca\4.1\win64.net2010\include\host_defines.h"
	.file	10	"o:\lwca\4.1\win64.net2010\include\driver_types.h"
	.file	11	"o:\lwca\4.1\win64.net2010\include\surface_types.h"
	.file	12	"o:\lwca\4.1\win64.net2010\include\texture_types.h"
	.file	13	"o:\lwca\4.1\win64.net2010\include\vector_types.h"
	.file	14	"o:\lwca\4.1\win64.net2010\include\builtin_types.h"
	.file	15	"O:/lwca/4.1/Win64.NET2010/include\device_launch_parameters.h"
	.file	16	"o:\lwca\4.1\win64.net2010\include\crt\storage_class.h"
	.file	17	"constantbg2.lw"
	.file	18	"o:\optix\2.5\win64.net2010\include\internal/optix_internal.h"
	.file	19	"o:\optix\2.5\win64.net2010\include\optix_device.h"
	.file	20	"O:/lwca/4.1/Win64.NET2010/include\common_functions.h"
	.file	21	"o:\lwca\4.1\win64.net2010\include\math_functions.h"
	.file	22	"o:\lwca\4.1\win64.net2010\include\math_constants.h"
	.file	23	"o:\lwca\4.1\win64.net2010\include\device_functions.h"
	.file	24	"o:\lwca\4.1\win64.net2010\include\sm_11_atomic_functions.h"
	.file	25	"o:\lwca\4.1\win64.net2010\include\sm_12_atomic_functions.h"
	.file	26	"o:\lwca\4.1\win64.net2010\include\sm_13_double_functions.h"
	.file	27	"o:\lwca\4.1\win64.net2010\include\sm_20_atomic_functions.h"
	.file	28	"o:\lwca\4.1\win64.net2010\include\sm_20_intrinsics.h"
	.file	29	"o:\lwca\4.1\win64.net2010\include\surface_functions.h"
	.file	30	"o:\lwca\4.1\win64.net2010\include\texture_fetch_functions.h"
	.file	31	"o:\lwca\4.1\win64.net2010\include\math_functions_dbl_ptx1.h"

	.global .align 16 .b8 payload[28];

	.entry _Z4missv
	{
	.reg .u32 %r<4>;
	.reg .f32 %f<6>;
	.loc	17	8	0
$LDWbegin__Z4missv:
	.loc	17	10	0
	mov.u32 	%r1, 0;
	.loc	17	12	0
	mov.f32 	%f1, 0f00000000;     	// 0
	mov.f32 	%f2, 0f00000000;     	// 0
	mov.f32 	%f3, 0f00000000;     	// 0
	.loc	17	13	0
	mov.s32 	%r2, -1;
	st.global.v2.s32 	[payload+16], {%r2,%r1};
	.loc	17	14	0
	mov.f32 	%f4, 0f7149f2ca;     	// 1e+030
	st.global.v4.f32 	[payload+0], {%f1,%f2,%f3,%f4};
	.loc	17	16	0
	exit;
$LDWend__Z4missv:
	} // _Z4missv
	.global .u64 _ZN21rti_internal_register20reg_bitness_detectorE;
	.global .u64 _ZN21rti_internal_register24reg_exception_64_detail0E;
	.global .u64 _ZN21rti_internal_register24reg_exception_64_detail1E;
	.global .u64 _ZN21rti_internal_register24reg_exception_64_detail2E;
	.global .u64 _ZN21rti_internal_register24reg_exception_64_detail3E;
	.global .u64 _ZN21rti_internal_register24reg_exception_64_detail4E;
	.global .u64 _ZN21rti_internal_register24reg_exception_64_detail5E;
	.global .u64 _ZN21rti_internal_register24reg_exception_64_detail6E;
	.global .u64 _ZN21rti_internal_register24reg_exception_64_detail7E;
	.global .u64 _ZN21rti_internal_register24reg_exception_64_detail8E;
	.global .u64 _ZN21rti_internal_register24reg_exception_64_detail9E;
	.global .u32 _ZN21rti_internal_register21reg_exception_detail0E;
	.global .u32 _ZN21rti_internal_register21reg_exception_detail1E;
	.global .u32 _ZN21rti_internal_register21reg_exception_detail2E;
	.global .u32 _ZN21rti_internal_register21reg_exception_detail3E;
	.global .u32 _ZN21rti_internal_register21reg_exception_detail4E;
	.global .u32 _ZN21rti_internal_register21reg_exception_detail5E;
	.global .u32 _ZN21rti_internal_register21reg_exception_detail6E;
	.global .u32 _ZN21rti_internal_register21reg_exception_detail7E;
	.global .u32 _ZN21rti_internal_register21reg_exception_detail8E;
	.global .u32 _ZN21rti_internal_register21reg_exception_detail9E;
	.global .u32 _ZN21rti_internal_register14reg_rayIndex_xE;
	.global .u32 _ZN21rti_internal_register14reg_rayIndex_yE;
	.global .u32 _ZN21rti_internal_register14reg_rayIndex_zE;
	.global .align 4 .b8 _ZN21rti_internal_typeinfo7payloadE[8] = {82,97,121,0,28,0,0,0};
	.global .align 1 .b8 _ZN21rti_internal_typename7payloadE[11] = {0x52,0x61,0x79,0x50,0x61,0x79,0x6c,0x6f,0x61,0x64,0x0};
	.global .align 1 .b8 _ZN21rti_internal_semantic7payloadE[10] = {0x72,0x74,0x50,0x61,0x79,0x6c,0x6f,0x61,0x64,0x0};
	.global .align 1 .b8 _ZN23rti_internal_annotation7payloadE[1] = {0x0};



// ===== COMPILED SASS (sm_100) =====

	.target	sm_100

	.elftype	@"ET_EXEC"


//--------------------- .note.nv.tkinfo           --------------------------
	.section	.note.nv.tkinfo,"",@"SHT_NOTE"
	.sectionflags	@"SHF_NOTE_NV_TKINFO"
	.tkinfo
        /*0018*/ 	.word	0x00000002
        /*0030*/ 	.string	""
        /*0030*/ 	.string	"ptxas"
        /*0030*/ 	.string	"Cuda compilation tools, release 13.0, V13.0.88"
        /*0030*/ 	.string	"Build cuda_13.0.r13.0/compiler.36424714_0"
        /*0030*/ 	.string	"-arch sm_100 "



//--------------------- .note.nv.cuinfo           --------------------------
	.section	.note.nv.cuinfo,"",@"SHT_NOTE"
	.sectionflags	@"SHF_NOTE_NV_CUINFO"
        /*0018*/ 	.short	0x0002
        /*001a*/ 	.short	0x000a
        /*001c*/ 	.short	0x0082
	.zero		2


//--------------------- .nv.info                  --------------------------
	.section	.nv.info,"",@"SHT_CUDA_INFO"
	.align	4


	//----- nvinfo : EIATTR_REGCOUNT
	.align		4
        /*0000*/ 	.byte	0x04, 0x2f
        /*0002*/ 	.short	(.L_30 - .L_29)
	.align		4
.L_29:
        /*0004*/ 	.word	index@(_Z4missv)
        /*0008*/ 	.word	0x0000000e


	//----- nvinfo : EIATTR_FRAME_SIZE
	.align		4
.L_30:
        /*000c*/ 	.byte	0x04, 0x11
        /*000e*/ 	.short	(.L_32 - .L_31)
	.align		4
.L_31:
        /*0010*/ 	.word	index@(_Z4missv)
        /*0014*/ 	.word	0x00000000


	//----- nvinfo : EIATTR_MIN_STACK_SIZE
	.align		4
.L_32:
        /*0018*/ 	.byte	0x04, 0x12
        /*001a*/ 	.short	(.L_34 - .L_33)
	.align		4
.L_33:
        /*001c*/ 	.word	index@(_Z4missv)
        /*0020*/ 	.word	0x00000000
.L_34:


//--------------------- .nv.compat                --------------------------
	.section	.nv.compat,"",@"SHT_CUDA_COMPAT_INFO"
	.align	4
        /*0000*/ 	.byte	0x02, 0x09, 0x00, 0x00, 0x02, 0x02, 0x01, 0x00, 0x02, 0x05, 0x05, 0x00, 0x03, 0x07, 0x01, 0x01
        /*0010*/ 	.byte	0x02, 0x03, 0x00, 0x00, 0x02, 0x06, 0x01, 0x00, 0x04, 0x0b, 0x08, 0x00, 0x09, 0x00, 0x00, 0x00
        /*0020*/ 	.byte	0x00, 0x00, 0x00, 0x00


//--------------------- .nv.info._Z4missv         --------------------------
	.section	.nv.info._Z4missv,"",@"SHT_CUDA_INFO"
	.sectionflags	@""
	.align	4


	//----- nvinfo : EIATTR_CUDA_API_VERSION
	.align		4
        /*0000*/ 	.byte	0x04, 0x37
        /*0002*/ 	.short	(.L_36 - .L_35)
.L_35:
        /*0004*/ 	.word	0x00000082


	//----- nvinfo : EIATTR_SPARSE_MMA_MASK
	.align		4
.L_36:
        /*0008*/ 	.byte	0x03, 0x50
        /*000a*/ 	.short	0x0000


	//----- nvinfo : EIATTR_MAXREG_COUNT
	.align		4
        /*000c*/ 	.byte	0x03, 0x1b
        /*000e*/ 	.short	0x00ff


	//----- nvinfo : EIATTR_MERCURY_ISA_VERSION
	.align		4
        /*0010*/ 	.byte	0x03, 0x5f
        /*0012*/ 	.short	0x0101


	//----- nvinfo : EIATTR_VRC_CTA_INIT_COUNT
	.align		4
        /*0014*/ 	.byte	0x02, 0x4a
	.zero		1
	.zero		1


	//----- nvinfo : EIATTR_EXIT_INSTR_OFFSETS
	.align		4
        /*0018*/ 	.byte	0x04, 0x1c
        /*001a*/ 	.short	(.L_38 - .L_37)


	//   ....[0]....
.L_37:
        /*001c*/ 	.word	0x000000a0


	//----- nvinfo : EIATTR_SW_WAR
	.align		4
.L_38:
        /*0020*/ 	.byte	0x04, 0x36
        /*0022*/ 	.short	(.L_40 - .L_39)
.L_39:
        /*0024*/ 	.word	0x00000008
.L_40:


//--------------------- .nv.callgraph             --------------------------
	.section	.nv.callgraph,"",@"SHT_CUDA_CALLGRAPH"
	.align	4
	.sectionentsize	8
	.align		4
        /*0000*/ 	.word	0x00000000
	.align		4
        /*0004*/ 	.word	0xffffffff
	.align		4
        /*0008*/ 	.word	0x00000000
	.align		4
        /*000c*/ 	.word	0xfffffffe
	.align		4
        /*0010*/ 	.word	0x00000000
	.align		4
        /*0014*/ 	.word	0xfffffffd
	.align		4
        /*0018*/ 	.word	0x00000000
	.align		4
        /*001c*/ 	.word	0xfffffffc


//--------------------- .nv.constant4             --------------------------
	.section	.nv.constant4,"a",@progbits
	.align	8
	.align		8
.nv.constant4:
        /*0000*/ 	.dword	payload
	.align		8
        /*0008*/ 	.dword	_ZN21rti_internal_register20reg_bitness_detectorE
	.align		8
        /*0010*/ 	.dword	_ZN21rti_internal_register24reg_exception_64_detail0E
	.align		8
        /*0018*/ 	.dword	_ZN21rti_internal_register24reg_exception_64_detail1E
	.align		8
        /*0020*/ 	.dword	_ZN21rti_internal_register24reg_exception_64_detail2E
	.align		8
        /*0028*/ 	.dword	_ZN21rti_internal_register24reg_exception_64_detail3E
	.align		8
        /*0030*/ 	.dword	_ZN21rti_internal_register24reg_exception_64_detail4E
	.align		8
        /*0038*/ 	.dword	_ZN21rti_internal_register24reg_exception_64_detail5E
	.align		8
        /*0040*/ 	.dword	_ZN21rti_internal_register24reg_exception_64_detail6E
	.align		8
        /*0048*/ 	.dword	_ZN21rti_internal_register24reg_exception_64_detail7E
	.align		8
        /*0050*/ 	.dword	_ZN21rti_internal_register24reg_exception_64_detail8E
	.align		8
        /*0058*/ 	.dword	_ZN21rti_internal_register24reg_exception_64_detail9E
	.align		8
        /*0060*/ 	.dword	_ZN21rti_internal_register21reg_exception_detail0E
	.align		8
        /*0068*/ 	.dword	_ZN21rti_internal_register21reg_exception_detail1E
	.align		8
        /*0070*/ 	.dword	_ZN21rti_internal_register21reg_exception_detail2E
	.align		8
        /*0078*/ 	.dword	_ZN21rti_internal_register21reg_exception_detail3E
	.align		8
        /*0080*/ 	.dword	_ZN21rti_internal_register21reg_exception_detail4E
	.align		8
        /*0088*/ 	.dword	_ZN21rti_internal_register21reg_exception_detail5E
	.align		8
        /*0090*/ 	.dword	_ZN21rti_internal_register21reg_exception_detail6E
	.align		8
        /*0098*/ 	.dword	_ZN21rti_internal_register21reg_exception_detail7E
	.align		8
        /*00a0*/ 	.dword	_ZN21rti_internal_register21reg_exception_detail8E
	.align		8
        /*00a8*/ 	.dword	_ZN21rti_internal_register21reg_exception_detail9E
	.align		8
        /*00b0*/ 	.dword	_ZN21rti_internal_register14reg_rayIndex_xE
	.align		8
        /*00b8*/ 	.dword	_ZN21rti_internal_register14reg_rayIndex_yE
	.align		8
        /*00c0*/ 	.dword	_ZN21rti_internal_register14reg_rayIndex_zE
	.align		8
        /*00c8*/ 	.dword	_ZN21rti_internal_typeinfo7payloadE
	.align		8
        /*00d0*/ 	.dword	_ZN21rti_internal_typename7payloadE
	.align		8
        /*00d8*/ 	.dword	_ZN21rti_internal_semantic7payloadE
	.align		8
        /*00e0*/ 	.dword	_ZN23rti_internal_annotation7payloadE


//--------------------- .text._Z4missv            --------------------------
	.section	.text._Z4missv,"ax",@progbits
	.align	128
.text._Z4missv:
        .type           _Z4missv,@function
        .size           _Z4missv,(.L_x_1 - _Z4missv)
        .other          _Z4missv,@"STO_CUDA_ENTRY STV_DEFAULT"
_Z4missv:
[----:B------:R-:W-:Y:S08]  /*0000*/  LDC R1, c[0x0][0x37c] ;  /* 0x0000df00ff017b82 */ /* 0x000ff00000000800 */
[----:B------:R-:W0:Y:S01]  /*0010*/  LDC.64 R2, c[0x4][RZ] ;  /* 0x01000000ff027b82 */ /* 0x000e220000000a00 */
[----:B------:R-:W0:Y:S01]  /*0020*/  LDCU.64 UR4, c[0x0][0x358] ;  /* 0x00006b00ff0477ac */ /* 0x000e220008000a00 */
[----:B------:R-:W-:-:S02]  /*0030*/  HFMA2 R10, -RZ, RZ, 0, 0 ;  /* 0x00000000ff0a7431 */ /* 0x000fc400000001ff */
[----:B------:R-:W-:Y:S01]  /*0040*/  IMAD.MOV.U32 R4, RZ, RZ, -0x1 ;  /* 0xffffffffff047424 */ /* 0x000fe200078e00ff */
[----:B------:R-:W-:Y:S01]  /*0050*/  CS2R R8, SRZ ;  /* 0x0000000000087805 */ /* 0x000fe2000001ff00 */
[----:B------:R-:W-:Y:S01]  /*0060*/  IMAD.MOV.U32 R11, RZ, RZ, 0x7149f2ca ;  /* 0x7149f2caff0b7424 */ /* 0x000fe200078e00ff */
[----:B------:R-:W-:-:S04]  /*0070*/  MOV R5, RZ ;  /* 0x000000ff00057202 */ /* 0x000fc80000000f00 */
[----:B0-----:R-:W-:Y:S04]  /*0080*/  STG.E.128 desc[UR4][R2.64], R8 ;  /* 0x0000000802007986 */ /* 0x001fe8000c101d04 */
[----:B------:R-:W-:Y:S01]  /*0090*/  STG.E.64 desc[UR4][R2.64+0x10], R4 ;  /* 0x0000100402007986 */ /* 0x000fe2000c101b04 */
[----:B------:R-:W-:Y:S05]  /*00a0*/  EXIT ;  /* 0x000000000000794d */ /* 0x000fea0003800000 */
.L_x_0:
[----:B------:R-:W-:-:S00]  /*00b0*/  BRA `(.L_x_0) ;  /* 0xfffffffc00fc7947 */ /* 0x000fc0000383ffff */
[----:B------:R-:W-:-:S00]  /*00c0*/  NOP ;  /* 0x0000000000007918 */ /* 0x000fc00000000000 */
        /* <DEDUP_REMOVED lines=11> */
.L_x_1:


//--------------------- .nv.global.init           --------------------------
	.section	.nv.global.init,"aw",@progbits
	.align	4
.nv.global.init:
	.type		_ZN21rti_internal_typeinfo7payloadE,@object
	.size		_ZN21rti_internal_typeinfo7payloadE,(_ZN23rti_internal_annotation7payloadE - _ZN21rti_internal_typeinfo7payloadE)
_ZN21rti_internal_typeinfo7payloadE:
        /*0000*/ 	.byte	0x52, 0x61, 0x79, 0x00, 0x1c, 0x00, 0x00, 0x00
	.type		_ZN23rti_internal_annotation7payloadE,@object
	.size		_ZN23rti_internal_annotation7payloadE,(_ZN21rti_internal_semantic7payloadE - _ZN23rti_internal_annotation7payloadE)
_ZN23rti_internal_annotation7payloadE:
	.zero		1
	.type		_ZN21rti_internal_semantic7payloadE,@object
	.size		_ZN21rti_internal_semantic7payloadE,(_ZN21rti_internal_typename7payloadE - _ZN21rti_internal_semantic7payloadE)
_ZN21rti_internal_semantic7payloadE:
        /*0009*/ 	.byte	0x72, 0x74, 0x50, 0x61, 0x79, 0x6c, 0x6f, 0x61, 0x64, 0x00
	.type		_ZN21rti_internal_typename7payloadE,@object
	.size		_ZN21rti_internal_typename7payloadE,(.L_26 - _ZN21rti_internal_typename7payloadE)
_ZN21rti_internal_typename7payloadE:
        /*0013*/ 	.byte	0x52, 0x61, 0x79, 0x50, 0x61, 0x79, 0x6c, 0x6f, 0x61, 0x64, 0x00
.L_26:


//--------------------- .nv.shared.reserved.0     --------------------------
	.section	.nv.shared.reserved.0,"aw",@nobits
	.weak		__nv_reservedSMEM_offset_0_alias
	.size		__nv_reservedSMEM_offset_0_alias, 0, 64
	.other		__nv_reservedSMEM_offset_0_alias,@"STO_CUDA_RESERVED_SHARED STV_DEFAULT"
__nv_reservedSMEM_offset_0_alias:
	.zero		0
	.zero		64


//--------------------- .nv.global                --------------------------
	.section	.nv.global,"aw",@nobits
	.align	16
.nv.global:
	.type		payload,@object
	.size		payload,(.L_0 - payload)
payload:
	.zero		28
.L_0:
	.zero		4
	.type		_ZN21rti_internal_register24reg_exception_64_detail6E,@object
	.size		_ZN21rti_internal_register24reg_exception_64_detail6E,(_ZN21rti_internal_register24reg_exception_64_detail2E - _ZN21rti_internal_register24reg_exception_64_detail6E)
_ZN21rti_internal_register24reg_exception_64_detail6E:
	.zero		8
	.type		_ZN21rti_internal_register24reg_exception_64_detail2E,@object
	.size		_ZN21rti_internal_register24reg_exception_64_detail2E,(_ZN21rti_internal_register24reg_exception_64_detail0E - _ZN21rti_internal_register24reg_exception_64_detail2E)
_ZN21rti_internal_register24reg_exception_64_detail2E:
	.zero		8
	.type		_ZN21rti_internal_register24reg_exception_64_detail0E,@object
	.size		_ZN21rti_internal_register24reg_exception_64_detail0E,(_ZN21rti_internal_register24reg_exception_64_detail8E - _ZN21rti_internal_register24reg_exception_64_detail0E)
_ZN21rti_internal_register24reg_exception_64_detail0E:
	.zero		8
	.type		_ZN21rti_internal_register24reg_exception_64_detail8E,@object
	.size		_ZN21rti_internal_register24reg_exception_64_detail8E,(_ZN21rti_internal_register24reg_exception_64_detail4E - _ZN21rti_internal_register24reg_exception_64_detail8E)
_ZN21rti_internal_register24reg_exception_64_detail8E:
	.zero		8
	.type		_ZN21rti_internal_register24reg_exception_64_detail4E,@object
	.size		_ZN21rti_internal_register24reg_exception_64_detail4E,(_ZN21rti_internal_register24reg_exception_64_detail1E - _ZN21rti_internal_register24reg_exception_64_detail4E)
_ZN21rti_internal_register24reg_exception_64_detail4E:
	.zero		8
	.type		_ZN21rti_internal_register24reg_exception_64_detail1E,@object
	.size		_ZN21rti_internal_register24reg_exception_64_detail1E,(_ZN21rti_internal_register24reg_exception_64_detail9E - _ZN21rti_internal_register24reg_exception_64_detail1E)
_ZN21rti_internal_register24reg_exception_64_detail1E:
	.zero		8
	.type		_ZN21rti_internal_register24reg_exception_64_detail9E,@object
	.size		_ZN21rti_internal_register24reg_exception_64_detail9E,(_ZN21rti_internal_register24reg_exception_64_detail5E - _ZN21rti_internal_register24reg_exception_64_detail9E)
_ZN21rti_internal_register24reg_exception_64_detail9E:
	.zero		8
	.type		_ZN21rti_internal_register24reg_exception_64_detail5E,@object
	.size		_ZN21rti_internal_register24reg_exception_64_detail5E,(_ZN21rti_internal_register20reg_bitness_detectorE - _ZN21rti_internal_register24reg_exception_64_detail5E)
_ZN21rti_internal_register24reg_exception_64_detail5E:
	.zero		8
	.type		_ZN21rti_internal_register20reg_bitness_detectorE,@object
	.size		_ZN21rti_internal_register20reg_bitness_detectorE,(_ZN21rti_internal_register24reg_exception_64_detail7E - _ZN21rti_internal_register20reg_bitness_detectorE)
_ZN21rti_internal_register20reg_bitness_detectorE:
	.zero		8
	.type		_ZN21rti_internal_register24reg_exception_64_detail7E,@object
	.size		_ZN21rti_internal_register24reg_exception_64_detail7E,(_ZN21rti_internal_register24reg_exception_64_detail3E - _ZN21rti_internal_register24reg_exception_64_detail7E)
_ZN21rti_internal_register24reg_exception_64_detail7E:
	.zero		8
	.type		_ZN21rti_internal_register24reg_exception_64_detail3E,@object
	.size		_ZN21rti_internal_register24reg_exception_64_detail3E,(_ZN21rti_internal_register14reg_rayIndex_zE - _ZN21rti_internal_register24reg_exception_64_detail3E)
_ZN21rti_internal_register24reg_exception_64_detail3E:
	.zero		8
	.type		_ZN21rti_internal_register14reg_rayIndex_zE,@object
	.size		_ZN21rti_internal_register14reg_rayIndex_zE,(_ZN21rti_internal_register21reg_exception_detail4E - _ZN21rti_internal_register14reg_rayIndex_zE)
_ZN21rti_internal_register14reg_rayIndex_zE:
	.zero		4
	.type		_ZN21rti_internal_register21reg_exception_detail4E,@object
	.size		_ZN21rti_internal_register21reg_exception_detail4E,(_ZN21rti_internal_register21reg_exception_detail8E - _ZN21rti_internal_register21reg_exception_detail4E)
_ZN21rti_internal_register21reg_exception_detail4E:
	.zero		4
	.type		_ZN21rti_internal_register21reg_exception_detail8E,@object
	.size		_ZN21rti_internal_register21reg_exception_detail8E,(_ZN21rti_internal_register21reg_exception_detail0E - _ZN21rti_internal_register21reg_exception_detail8E)
_ZN21rti_internal_register21reg_exception_detail8E:
	.zero		4
	.type		_ZN21rti_internal_register21reg_exception_detail0E,@object
	.size		_ZN21rti_internal_register21reg_exception_detail0E,(_ZN21rti_internal_register21reg_exception_detail6E - _ZN21rti_internal_register21reg_exception_detail0E)
_ZN21rti_internal_register21reg_exception_detail0E:
	.zero		4
	.type		_ZN21rti_internal_register21reg_exception_detail6E,@object
	.size		_ZN21rti_internal_register21reg_exception_detail6E,(_ZN21rti_internal_register14reg_rayIndex_xE - _ZN21rti_internal_register21reg_exception_detail6E)
_ZN21rti_internal_register21reg_exception_detail6E:
	.zero		4
	.type		_ZN21rti_internal_register14reg_rayIndex_xE,@object
	.size		_ZN21rti_internal_register14reg_rayIndex_xE,(_ZN21rti_internal_register21reg_exception_detail2E - _ZN21rti_internal_register14reg_rayIndex_xE)
_ZN21rti_internal_register14reg_rayIndex_xE:
	.zero		4
	.type		_ZN21rti_internal_register21reg_exception_detail2E,@object
	.size		_ZN21rti_internal_register21reg_exception_detail2E,(_ZN21rti_internal_register21reg_exception_detail7E - _ZN21rti_internal_register21reg_exception_detail2E)
_ZN21rti_internal_register21reg_exception_detail2E:
	.zero		4
	.type		_ZN21rti_internal_register21reg_exception_detail7E,@object
	.size		_ZN21rti_internal_register21reg_exception_detail7E,(_ZN21rti_internal_register14reg_rayIndex_yE - _ZN21rti_internal_register21reg_exception_detail7E)
_ZN21rti_internal_register21reg_exception_detail7E:
	.zero		4
	.type		_ZN21rti_internal_register14reg_rayIndex_yE,@object
	.size		_ZN21rti_internal_register14reg_rayIndex_yE,(_ZN21rti_internal_register21reg_exception_detail3E - _ZN21rti_internal_register14reg_rayIndex_yE)
_ZN21rti_internal_register14reg_rayIndex_yE:
	.zero		4
	.type		_ZN21rti_internal_register21reg_exception_detail3E,@object
	.size		_ZN21rti_internal_register21reg_exception_detail3E,(_ZN21rti_internal_register21reg_exception_detail5E - _ZN21rti_internal_register21reg_exception_detail3E)
_ZN21rti_internal_register21reg_exception_detail3E:
	.zero		4
	.type		_ZN21rti_internal_register21reg_exception_detail5E,@object
	.size		_ZN21rti_internal_register21reg_exception_detail5E,(_ZN21rti_internal_register21reg_exception_detail9E - _ZN21rti_internal_register21reg_exception_detail5E)
_ZN21rti_internal_register21reg_exception_detail5E:
	.zero		4
	.type		_ZN21rti_internal_register21reg_exception_detail9E,@object
	.size		_ZN21rti_internal_register21reg_exception_detail9E,(_ZN21rti_internal_register21reg_exception_detail1E - _ZN21rti_internal_register21reg_exception_detail9E)
_ZN21rti_internal_register21reg_exception_detail9E:
	.zero		4
	.type		_ZN21rti_internal_register21reg_exception_detail1E,@object
	.size		_ZN21rti_internal_register21reg_exception_detail1E,(.L_13 - _ZN21rti_internal_register21reg_exception_detail1E)
_ZN21rti_internal_register21reg_exception_detail1E:
	.zero		4
.L_13:


//--------------------- .nv.constant0._Z4missv    --------------------------
	.section	.nv.constant0._Z4missv,"a",@progbits
	.sectionflags	@""
	.align	4
.nv.constant0._Z4missv:
	.zero		896


//--------------------- SYMBOLS --------------------------

	.type		.nv.reservedSmem.offset0,@object
	.size		.nv.reservedSmem.offset0,0x4
